//
// Generated by NVIDIA NVVM Compiler
//
// Compiler Build ID: CL-36424714
// Cuda compilation tools, release 13.0, V13.0.88
// Based on NVVM 20.0.0
//

.version 9.0
.target sm_100
.address_size 64

	// .globl	_Z24parallel_denoiser_kernelPKfS0_Pfi

.visible .entry _Z24parallel_denoiser_kernelPKfS0_Pfi(
	.param .u64 .ptr .align 1 _Z24parallel_denoiser_kernelPKfS0_Pfi_param_0,
	.param .u64 .ptr .align 1 _Z24parallel_denoiser_kernelPKfS0_Pfi_param_1,
	.param .u64 .ptr .align 1 _Z24parallel_denoiser_kernelPKfS0_Pfi_param_2,
	.param .u32 _Z24parallel_denoiser_kernelPKfS0_Pfi_param_3
)
{
	.reg .pred 	%p<2>;
	.reg .b32 	%r<6>;
	.reg .b32 	%f<3>;
	.reg .b64 	%rd<8>;

	ld.param.u64 	%rd1, [_Z24parallel_denoiser_kernelPKfS0_Pfi_param_0];
	ld.param.u64 	%rd2, [_Z24parallel_denoiser_kernelPKfS0_Pfi_param_2];
	ld.param.u32 	%r2, [_Z24parallel_denoiser_kernelPKfS0_Pfi_param_3];
	mov.u32 	%r3, %ctaid.x;
	mov.u32 	%r4, %ntid.x;
	mov.u32 	%r5, %tid.x;
	mad.lo.s32 	%r1, %r3, %r4, %r5;
	setp.ge.s32 	%p1, %r1, %r2;
	@%p1 bra 	$L__BB0_2;
	cvta.to.global.u64 	%rd3, %rd1;
	cvta.to.global.u64 	%rd4, %rd2;
	mul.wide.s32 	%rd5, %r1, 4;
	add.s64 	%rd6, %rd3, %rd5;
	ld.global.nc.f32 	%f1, [%rd6];
	mul.f32 	%f2, %f1, 0f3F733333;
	add.s64 	%rd7, %rd4, %rd5;
	st.global.f32 	[%rd7], %f2;
$L__BB0_2:
	ret;

}


// ===== COMPILED SASS (sm_100) =====

	.target	sm_100

	.elftype	@"ET_EXEC"


//--------------------- .note.nv.tkinfo           --------------------------
	.section	.note.nv.tkinfo,"",@"SHT_NOTE"
	.sectionflags	@"SHF_NOTE_NV_TKINFO"
	.tkinfo
        /*0018*/ 	.word	0x00000002
        /*0030*/ 	.string	""
        /*0030*/ 	.string	"ptxas"
        /*0030*/ 	.string	"Cuda compilation tools, release 13.0, V13.0.88"
        /*0030*/ 	.string	"Build cuda_13.0.r13.0/compiler.36424714_0"
        /*0030*/ 	.string	"-arch sm_100 -m 64 "



//--------------------- .note.nv.cuinfo           --------------------------
	.section	.note.nv.cuinfo,"",@"SHT_NOTE"
	.sectionflags	@"SHF_NOTE_NV_CUINFO"
        /*0018*/ 	.short	0x0002
        /*001a*/ 	.short	0x0064
        /*001c*/ 	.short	0x0082
	.zero		2


//--------------------- .nv.info                  --------------------------
	.section	.nv.info,"",@"SHT_CUDA_INFO"
	.align	4


	//----- nvinfo : EIATTR_REGCOUNT
	.align		4
        /*0000*/ 	.byte	0x04, 0x2f
        /*0002*/ 	.short	(.L_1 - .L_0)
	.align		4
.L_0:
        /*0004*/ 	.word	index@(_Z24parallel_denoiser_kernelPKfS0_Pfi)
        /*0008*/ 	.word	0x0000000a


	//----- nvinfo : EIATTR_FRAME_SIZE
	.align		4
.L_1:
        /*000c*/ 	.byte	0x04, 0x11
        /*000e*/ 	.short	(.L_3 - .L_2)
	.align		4
.L_2:
        /*0010*/ 	.word	index@(_Z24parallel_denoiser_kernelPKfS0_Pfi)
        /*0014*/ 	.word	0x00000000


	//----- nvinfo : EIATTR_MIN_STACK_SIZE
	.align		4
.L_3:
        /*0018*/ 	.byte	0x04, 0x12
        /*001a*/ 	.short	(.L_5 - .L_4)
	.align		4
.L_4:
        /*001c*/ 	.word	index@(_Z24parallel_denoiser_kernelPKfS0_Pfi)
        /*0020*/ 	.word	0x00000000
.L_5:


//--------------------- .nv.compat                --------------------------
	.section	.nv.compat,"",@"SHT_CUDA_COMPAT_INFO"
	.align	4
        /*0000*/ 	.byte	0x02, 0x09, 0x00, 0x00, 0x02, 0x02, 0x01, 0x00, 0x02, 0x05, 0x05, 0x00, 0x03, 0x07, 0x01, 0x01
        /*0010*/ 	.byte	0x02, 0x03, 0x00, 0x00, 0x02, 0x06, 0x01, 0x00, 0x04, 0x0b, 0x08, 0x00, 0x09, 0x00, 0x00, 0x00
        /*0020*/ 	.byte	0x00, 0x00, 0x00, 0x00


//--------------------- .nv.info._Z24parallel_denoiser_kernelPKfS0_Pfi --------------------------
	.section	.nv.info._Z24parallel_denoiser_kernelPKfS0_Pfi,"",@"SHT_CUDA_INFO"
	.sectionflags	@""
	.align	4


	//----- nvinfo : EIATTR_CUDA_API_VERSION
	.align		4
        /*0000*/ 	.byte	0x04, 0x37
        /*0002*/ 	.short	(.L_7 - .L_6)
.L_6:
        /*0004*/ 	.word	0x00000082


	//----- nvinfo : EIATTR_KPARAM_INFO
	.align		4
.L_7:
        /*0008*/ 	.byte	0x04, 0x17
        /*000a*/ 	.short	(.L_9 - .L_8)
.L_8:
        /*000c*/ 	.word	0x00000000
        /*0010*/ 	.short	0x0003
        /*0012*/ 	.short	0x0018
        /*0014*/ 	.byte	0x00, 0xf0, 0x11, 0x00


	//----- nvinfo : EIATTR_KPARAM_INFO
	.align		4
.L_9:
        /*0018*/ 	.byte	0x04, 0x17
        /*001a*/ 	.short	(.L_11 - .L_10)
.L_10:
        /*001c*/ 	.word	0x00000000
        /*0020*/ 	.short	0x0002
        /*0022*/ 	.short	0x0010
        /*0024*/ 	.byte	0x00, 0xf5, 0x21, 0x00


	//----- nvinfo : EIATTR_KPARAM_INFO
	.align		4
.L_11:
        /*0028*/ 	.byte	0x04, 0x17
        /*002a*/ 	.short	(.L_13 - .L_12)
.L_12:
        /*002c*/ 	.word	0x00000000
        /*0030*/ 	.short	0x0001
        /*0032*/ 	.short	0x0008
        /*0034*/ 	.byte	0x00, 0xf5, 0x21, 0x00


	//----- nvinfo : EIATTR_KPARAM_INFO
	.align		4
.L_13:
        /*0038*/ 	.byte	0x04, 0x17
        /*003a*/ 	.short	(.L_15 - .L_14)
.L_14:
        /*003c*/ 	.word	0x00000000
        /*0040*/ 	.short	0x0000
        /*0042*/ 	.short	0x0000
        /*0044*/ 	.byte	0x00, 0xf5, 0x21, 0x00


	//----- nvinfo : EIATTR_SPARSE_MMA_MASK
	.align		4
.L_15:
        /*0048*/ 	.byte	0x03, 0x50
        /*004a*/ 	.short	0x0000


	//----- nvinfo : EIATTR_MAXREG_COUNT
	.align		4
        /*004c*/ 	.byte	0x03, 0x1b
        /*004e*/ 	.short	0x00ff


	//----- nvinfo : EIATTR_MERCURY_ISA_VERSION
	.align		4
        /*0050*/ 	.byte	0x03, 0x5f
        /*0052*/ 	.short	0x0101


	//----- nvinfo : EIATTR_VRC_CTA_INIT_COUNT
	.align		4
        /*0054*/ 	.byte	0x02, 0x4a
	.zero		1
	.zero		1


	//----- nvinfo : EIATTR_EXIT_INSTR_OFFSETS
	.align		4
        /*0058*/ 	.byte	0x04, 0x1c
        /*005a*/ 	.short	(.L_17 - .L_16)


	//   ....[0]....
.L_16:
        /*005c*/ 	.word	0x00000070


	//   ....[1]....
        /*0060*/ 	.word	0x00000100


	//----- nvinfo : EIATTR_CBANK_PARAM_SIZE
	.align		4
.L_17:
        /*0064*/ 	.byte	0x03, 0x19
        /*0066*/ 	.short	0x001c


	//----- nvinfo : EIATTR_PARAM_CBANK
	.align		4
        /*0068*/ 	.byte	0x04, 0x0a
        /*006a*/ 	.short	(.L_19 - .L_18)
	.align		4
.L_18:
        /*006c*/ 	.word	index@(.nv.constant0._Z24parallel_denoiser_kernelPKfS0_Pfi)
        /*0070*/ 	.short	0x0380
        /*0072*/ 	.short	0x001c


	//----- nvinfo : EIATTR_SW_WAR
	.align		4
.L_19:
        /*0074*/ 	.byte	0x04, 0x36
        /*0076*/ 	.short	(.L_21 - .L_20)
.L_20:
        /*0078*/ 	.word	0x00000008
.L_21:


//--------------------- .nv.callgraph             --------------------------
	.section	.nv.callgraph,"",@"SHT_CUDA_CALLGRAPH"
	.align	4
	.sectionentsize	8
	.align		4
        /*0000*/ 	.word	0x00000000
	.align		4
        /*0004*/ 	.word	0xffffffff
	.align		4
        /*0008*/ 	.word	0x00000000
	.align		4
        /*000c*/ 	.word	0xfffffffe
	.align		4
        /*0010*/ 	.word	0x00000000
	.align		4
        /*0014*/ 	.word	0xfffffffd
	.align		4
        /*0018*/ 	.word	0x00000000
	.align		4
        /*001c*/ 	.word	0xfffffffc


//--------------------- .text._Z24parallel_denoiser_kernelPKfS0_Pfi --------------------------
	.section	.text._Z24parallel_denoiser_kernelPKfS0_Pfi,"ax",@progbits
	.align	128
        .global         _Z24parallel_denoiser_kernelPKfS0_Pfi
        .type           _Z24parallel_denoiser_kernelPKfS0_Pfi,@function
        .size           _Z24parallel_denoiser_kernelPKfS0_Pfi,(.L_x_1 - _Z24parallel_denoiser_kernelPKfS0_Pfi)
        .other          _Z24parallel_denoiser_kernelPKfS0_Pfi,@"STO_CUDA_ENTRY STV_DEFAULT"
_Z24parallel_denoiser_kernelPKfS0_Pfi:
.text._Z24parallel_denoiser_kernelPKfS0_Pfi:
[----:B------:R-:W-:Y:S01]  /*0000*/  LDC R1, c[0x0][0x37c] ;  /* 0x0000df00ff017b82 */ /* 0x000fe20000000800 */
[----:B------:R-:W0:Y:S07]  /*0010*/  S2R R0, SR_TID.X ;  /* 0x0000000000007919 */ /* 0x000e2e0000002100 */
[----:B------:R-:W0:Y:S01]  /*0020*/  S2UR UR4, SR_CTAID.X ;  /* 0x00000000000479c3 */ /* 0x000e220000002500 */
[----:B------:R-:W1:Y:S07]  /*0030*/  LDCU UR5, c[0x0][0x398] ;  /* 0x00007300ff0577ac */ /* 0x000e6e0008000800 */
[----:B------:R-:W0:Y:S02]  /*0040*/  LDC R7, c[0x0][0x360] ;  /* 0x0000d800ff077b82 */ /* 0x000e240000000800 */
[----:B0-----:R-:W-:-:S05]  /*0050*/  IMAD R7, R7, UR4, R0 ;  /* 0x0000000407077c24 */ /* 0x001fca000f8e0200 */
[----:B-1----:R-:W-:-:S13]  /*0060*/  ISETP.GE.AND P0, PT, R7, UR5, PT ;  /* 0x0000000507007c0c */ /* 0x002fda000bf06270 */
[----:B------:R-:W-:Y:S05]  /*0070*/  @P0 EXIT ;  /* 0x000000000000094d */ /* 0x000fea0003800000 */
[----:B------:R-:W0:Y:S01]  /*0080*/  LDC.64 R2, c[0x0][0x380] ;  /* 0x0000e000ff027b82 */ /* 0x000e220000000a00 */
[----:B------:R-:W1:Y:S07]  /*0090*/  LDCU.64 UR4, c[0x0][0x358] ;  /* 0x00006b00ff0477ac */ /* 0x000e6e0008000a00 */
[----:B------:R-:W2:Y:S01]  /*00a0*/  LDC.64 R4, c[0x0][0x390] ;  /* 0x0000e400ff047b82 */ /* 0x000ea20000000a00 */
[----:B0-----:R-:W-:-:S06]  /*00b0*/  IMAD.WIDE R2, R7, 0x4, R2 ;  /* 0x0000000407027825 */ /* 0x001fcc00078e0202 */
[----:B-1----:R-:W3:Y:S01]  /*00c0*/  LDG.E.CONSTANT R2, desc[UR4][R2.64] ;  /* 0x0000000402027981 */ /* 0x002ee2000c1e9900 */
[----:B--2---:R-:W-:-:S04]  /*00d0*/  IMAD.WIDE R4, R7, 0x4, R4 ;  /* 0x0000000407047825 */ /* 0x004fc800078e0204 */
[----:B---3--:R-:W-:-:S05]  /*00e0*/  FMUL R7, R2, 0.94999998807907104492 ;  /* 0x3f73333302077820 */ /* 0x008fca0000400000 */
[----:B------:R-:W-:Y:S01]  /*00f0*/  STG.E desc[UR4][R4.64], R7 ;  /* 0x0000000704007986 */ /* 0x000fe2000c101904 */
[----:B------:R-:W-:Y:S05]  /*0100*/  EXIT ;  /* 0x000000000000794d */ /* 0x000fea0003800000 */
.L_x_0:
[----:B------:R-:W-:-:S00]  /*0110*/  BRA `(.L_x_0) ;  /* 0xfffffffc00fc7947 */ /* 0x000fc0000383ffff */
[----:B------:R-:W-:-:S00]  /*0120*/  NOP ;  /* 0x0000000000007918 */ /* 0x000fc00000000000 */
        /* <DEDUP_REMOVED lines=13> */
.L_x_1:


//--------------------- .nv.shared.reserved.0     --------------------------
	.section	.nv.shared.reserved.0,"aw",@nobits
	.weak		__nv_reservedSMEM_offset_0_alias
	.size		__nv_reservedSMEM_offset_0_alias, 0, 64
	.other		__nv_reservedSMEM_offset_0_alias,@"STO_CUDA_RESERVED_SHARED STV_DEFAULT"
__nv_reservedSMEM_offset_0_alias:
	.zero		0
	.zero		64


//--------------------- .nv.constant0._Z24parallel_denoiser_kernelPKfS0_Pfi --------------------------
	.section	.nv.constant0._Z24parallel_denoiser_kernelPKfS0_Pfi,"a",@progbits
	.sectionflags	@""
	.align	4
.nv.constant0._Z24parallel_denoiser_kernelPKfS0_Pfi:
	.zero		924


//--------------------- SYMBOLS --------------------------

	.type		.nv.reservedSmem.offset0,@object
	.size		.nv.reservedSmem.offset0,0x4
